	.headerflags	@"EF_CUDA_TEXMODE_UNIFIED EF_CUDA_64BIT_ADDRESS EF_CUDA_ACCELERATORS EF_CUDA_SM90 EF_CUDA_VIRTUAL_SM(EF_CUDA_SM90)"
	.elftype	@"ET_EXEC"


//--------------------- .nv.info                  --------------------------
	.section	.nv.info,"",@"SHT_CUDA_INFO"
	.align	4


	//----- nvinfo : EIATTR_REGCOUNT
	.align		4
        /*0000*/ 	.byte	0x04, 0x2f
        /*0002*/ 	.short	(.L_1 - .L_0)
	.align		4
.L_0:
        /*0004*/ 	.word	index@(triton_poi_fused_max_pool2d_with_indices_5)
        /*0008*/ 	.word	0x0000001a


	//----- nvinfo : EIATTR_MIN_STACK_SIZE
	.align		4
.L_1:
        /*000c*/ 	.byte	0x04, 0x12
        /*000e*/ 	.short	(.L_3 - .L_2)
	.align		4
.L_2:
        /*0010*/ 	.word	index@(triton_poi_fused_max_pool2d_with_indices_5)
        /*0014*/ 	.word	0x00000000


	//----- nvinfo : EIATTR_FRAME_SIZE
	.align		4
.L_3:
        /*0018*/ 	.byte	0x04, 0x11
        /*001a*/ 	.short	(.L_5 - .L_4)
	.align		4
.L_4:
        /*001c*/ 	.word	index@(triton_poi_fused_max_pool2d_with_indices_5)
        /*0020*/ 	.word	0x00000000


	//----- nvinfo : EIATTR_MIN_STACK_SIZE
	.align		4
.L_5:
        /*0024*/ 	.byte	0x04, 0x12
        /*0026*/ 	.short	(.L_7 - .L_6)
	.align		4
.L_6:
        /*0028*/ 	.word	index@(triton_poi_fused_max_pool2d_with_indices_5)
        /*002c*/ 	.word	0x00000000
.L_7:


//--------------------- .nv.info.triton_poi_fused_max_pool2d_with_indices_5 --------------------------
	.section	.nv.info.triton_poi_fused_max_pool2d_with_indices_5,"",@"SHT_CUDA_INFO"
	.sectionflags	@""
	.align	4


	//----- nvinfo : EIATTR_CUDA_API_VERSION
	.align		4
        /*0000*/ 	.byte	0x04, 0x37
        /*0002*/ 	.short	(.L_9 - .L_8)
.L_8:
        /*0004*/ 	.word	0x0000007c


	//----- nvinfo : EIATTR_KPARAM_INFO
	.align		4
.L_9:
        /*0008*/ 	.byte	0x04, 0x17
        /*000a*/ 	.short	(.L_11 - .L_10)
.L_10:
        /*000c*/ 	.word	0x00000000
        /*0010*/ 	.short	0x0003
        /*0012*/ 	.short	0x0018
        /*0014*/ 	.byte	0x00, 0xf0, 0x11, 0x00


	//----- nvinfo : EIATTR_KPARAM_INFO
	.align		4
.L_11:
        /*0018*/ 	.byte	0x04, 0x17
        /*001a*/ 	.short	(.L_13 - .L_12)
.L_12:
        /*001c*/ 	.word	0x00000000
        /*0020*/ 	.short	0x0002
        /*0022*/ 	.short	0x0010
        /*0024*/ 	.byte	0x00, 0xf4, 0x21, 0x00


	//----- nvinfo : EIATTR_KPARAM_INFO
	.align		4
.L_13:
        /*0028*/ 	.byte	0x04, 0x17
        /*002a*/ 	.short	(.L_15 - .L_14)
.L_14:
        /*002c*/ 	.word	0x00000000
        /*0030*/ 	.short	0x0001
        /*0032*/ 	.short	0x0008
        /*0034*/ 	.byte	0x00, 0xf4, 0x21, 0x00


	//----- nvinfo : EIATTR_KPARAM_INFO
	.align		4
.L_15:
        /*0038*/ 	.byte	0x04, 0x17
        /*003a*/ 	.short	(.L_17 - .L_16)
.L_16:
        /*003c*/ 	.word	0x00000000
        /*0040*/ 	.short	0x0000
        /*0042*/ 	.short	0x0000
        /*0044*/ 	.byte	0x00, 0xf4, 0x21, 0x00


	//----- nvinfo : EIATTR_SPARSE_MMA_MASK
	.align		4
.L_17:
        /*0048*/ 	.byte	0x03, 0x50
        /*004a*/ 	.short	0x0000


	//----- nvinfo : EIATTR_MAXREG_COUNT
	.align		4
        /*004c*/ 	.byte	0x03, 0x1b
        /*004e*/ 	.short	0x00ff


	//----- nvinfo : EIATTR_EXIT_INSTR_OFFSETS
	.align		4
        /*0050*/ 	.byte	0x04, 0x1c
        /*0052*/ 	.short	(.L_19 - .L_18)


	//   ....[0]....
.L_18:
        /*0054*/ 	.word	0x000009c0


	//   ....[1]....
        /*0058*/ 	.word	0x000009e0


	//----- nvinfo : EIATTR_REQNTID
	.align		4
.L_19:
        /*005c*/ 	.byte	0x04, 0x10
        /*005e*/ 	.short	(.L_21 - .L_20)
.L_20:
        /*0060*/ 	.word	0x00000100
        /*0064*/ 	.word	0x00000001
        /*0068*/ 	.word	0x00000001


	//----- nvinfo : EIATTR_CBANK_PARAM_SIZE
	.align		4
.L_21:
        /*006c*/ 	.byte	0x03, 0x19
        /*006e*/ 	.short	0x001c


	//----- nvinfo : EIATTR_PARAM_CBANK
	.align		4
        /*0070*/ 	.byte	0x04, 0x0a
        /*0072*/ 	.short	(.L_23 - .L_22)
	.align		4
.L_22:
        /*0074*/ 	.word	index@(.nv.constant0.triton_poi_fused_max_pool2d_with_indices_5)
        /*0078*/ 	.short	0x0210
        /*007a*/ 	.short	0x001c


	//----- nvinfo : EIATTR_SW_WAR
	.align		4
.L_23:
        /*007c*/ 	.byte	0x04, 0x36
        /*007e*/ 	.short	(.L_25 - .L_24)
.L_24:
        /*0080*/ 	.word	0x00000008
.L_25:


//--------------------- .nv.callgraph             --------------------------
	.section	.nv.callgraph,"",@"SHT_CUDA_CALLGRAPH"
	.align	4
	.sectionentsize	8
	.align		4
        /*0000*/ 	.word	0x00000000
	.align		4
        /*0004*/ 	.word	0xffffffff
	.align		4
        /*0008*/ 	.word	0x00000000
	.align		4
        /*000c*/ 	.word	0xfffffffe
	.align		4
        /*0010*/ 	.word	0x00000000
	.align		4
        /*0014*/ 	.word	0xfffffffd
	.align		4
        /*0018*/ 	.word	0x00000000
	.align		4
        /*001c*/ 	.word	0xfffffffc


//--------------------- .text.triton_poi_fused_max_pool2d_with_indices_5 --------------------------
	.section	.text.triton_poi_fused_max_pool2d_with_indices_5,"ax",@progbits
	.align	128
        .global         triton_poi_fused_max_pool2d_with_indices_5
        .type           triton_poi_fused_max_pool2d_with_indices_5,@function
        .size           triton_poi_fused_max_pool2d_with_indices_5,(.L_x_1 - triton_poi_fused_max_pool2d_with_indices_5)
        .other          triton_poi_fused_max_pool2d_with_indices_5,@"STO_CUDA_ENTRY STV_DEFAULT"
triton_poi_fused_max_pool2d_with_indices_5:
.text.triton_poi_fused_max_pool2d_with_indices_5:
[----:B------:R-:W0:Y:S02]  /*0000*/  LDC R1, c[0x0][0x28] ;  /* 0x00000a00ff017b82 */ /* 0x000e240000000800 */
[----:B------:R-:W1:Y:S01]  /*0010*/  S2R R0, SR_TID.X ;  /* 0x0000000000007919 */ /* 0x000e620000002100 */
[----:B------:R-:W-:Y:S01]  /*0020*/  IMAD.MOV.U32 R4, RZ, RZ, RZ ;  /* 0x000000ffff047224 */ /* 0x000fe200078e00ff */
[----:B------:R-:W-:Y:S01]  /*0030*/  CS2R R20, SRZ ;  /* 0x0000000000147805 */ /* 0x000fe2000001ff00 */
[----:B------:R-:W-:Y:S01]  /*0040*/  IMAD.MOV.U32 R6, RZ, RZ, RZ ;  /* 0x000000ffff067224 */ /* 0x000fe200078e00ff */
[----:B------:R-:W2:Y:S01]  /*0050*/  S2R R3, SR_CTAID.X ;  /* 0x0000000000037919 */ /* 0x000ea20000002500 */
[----:B------:R-:W-:Y:S01]  /*0060*/  IMAD.MOV.U32 R8, RZ, RZ, RZ ;  /* 0x000000ffff087224 */ /* 0x000fe200078e00ff */
[----:B------:R-:W-:Y:S01]  /*0070*/  ULDC.64 UR4, c[0x0][0x208] ;  /* 0x0000820000047ab9 */ /* 0x000fe20000000a00 */
[----:B------:R-:W-:Y:S01]  /*0080*/  CS2R R22, SRZ ;  /* 0x0000000000167805 */ /* 0x000fe2000001ff00 */
[----:B------:R-:W-:Y:S01]  /*0090*/  ULDC.64 UR6, c[0x0][0x220] ;  /* 0x0000880000067ab9 */ /* 0x000fe20000000a00 */
[----:B-1----:R-:W-:Y:S01]  /*00a0*/  IMAD.SHL.U32 R0, R0, 0x2, RZ ;  /* 0x0000000200007824 */ /* 0x002fe200078e00ff */
[----:B--2---:R-:W-:-:S04]  /*00b0*/  SHF.R.S32.HI R2, RZ, 0x16, R3 ;  /* 0x00000016ff027819 */ /* 0x004fc80000011403 */
[----:B------:R-:W-:Y:S02]  /*00c0*/  LOP3.LUT R0, R0, 0x1fe, RZ, 0xc0, !PT ;  /* 0x000001fe00007812 */ /* 0x000fe400078ec0ff */
[----:B------:R-:W-:-:S03]  /*00d0*/  SGXT R2, R2, 0x1 ;  /* 0x000000010202781a */ /* 0x000fc60000000200 */
[----:B------:R-:W-:-:S04]  /*00e0*/  IMAD R3, R3, 0x200, R0 ;  /* 0x0000020003037824 */ /* 0x000fc800078e0200 */
[----:B------:R-:W-:Y:S01]  /*00f0*/  IMAD.MOV.U32 R5, RZ, RZ, R3 ;  /* 0x000000ffff057224 */ /* 0x000fe200078e0003 */
[----:B------:R-:W-:Y:S01]  /*0100*/  LEA.HI R0, R2, R3, RZ, 0x6 ;  /* 0x0000000302007211 */ /* 0x000fe200078f30ff */
[----:B------:R-:W-:Y:S01]  /*0110*/  IMAD.MOV.U32 R2, RZ, RZ, RZ ;  /* 0x000000ffff027224 */ /* 0x000fe200078e00ff */
[C---:B------:R-:W-:Y:S01]  /*0120*/  ISETP.GE.AND P0, PT, R3.reuse, 0x38400, PT ;  /* 0x000384000300780c */ /* 0x040fe20003f06270 */
[----:B------:R-:W-:Y:S01]  /*0130*/  IMAD.HI R4, R3, -0x77777777, R4 ;  /* 0x8888888903047827 */ /* 0x000fe200078e0204 */
[----:B------:R-:W-:-:S03]  /*0140*/  SHF.R.S32.HI R7, RZ, 0x6, R0 ;  /* 0x00000006ff077819 */ /* 0x000fc60000011400 */
[----:B------:R-:W-:Y:S01]  /*0150*/  IMAD.HI R2, R3, -0x6e5d4c3b, R2 ;  /* 0x91a2b3c503027827 */ /* 0x000fe200078e0202 */
[----:B------:R-:W-:-:S03]  /*0160*/  SHF.R.U32.HI R9, RZ, 0x1f, R4 ;  /* 0x0000001fff097819 */ /* 0x000fc60000011604 */
[----:B------:R-:W-:Y:S01]  /*0170*/  IMAD.HI R6, R7, -0x77777777, R6 ;  /* 0x8888888907067827 */ /* 0x000fe200078e0206 */
[----:B------:R-:W-:Y:S02]  /*0180*/  SHF.R.U32.HI R5, RZ, 0x1f, R2 ;  /* 0x0000001fff057819 */ /* 0x000fe40000011602 */
[----:B------:R-:W-:Y:S02]  /*0190*/  LEA.HI.SX32 R9, R4, R9, 0x16 ;  /* 0x0000000904097211 */ /* 0x000fe400078fb2ff */
[----:B------:R-:W-:Y:S02]  /*01a0*/  LEA.HI.SX32 R11, R2, R5, 0x11 ;  /* 0x00000005020b7211 */ /* 0x000fe400078f8aff */
[----:B------:R-:W-:Y:S02]  /*01b0*/  SHF.R.U32.HI R5, RZ, 0x1f, R6 ;  /* 0x0000001fff057819 */ /* 0x000fe40000011606 */
[----:B------:R-:W-:Y:S01]  /*01c0*/  LOP3.LUT R2, R0, 0xffffffc0, RZ, 0xc0, !PT ;  /* 0xffffffc000027812 */ /* 0x000fe200078ec0ff */
[----:B------:R-:W-:Y:S01]  /*01d0*/  IMAD.HI R0, R9, -0x77777777, R8 ;  /* 0x8888888909007827 */ /* 0x000fe200078e0208 */
[----:B------:R-:W-:-:S02]  /*01e0*/  LEA.HI R6, R6, R5, RZ, 0x1c ;  /* 0x0000000506067211 */ /* 0x000fc400078fe0ff */
[----:B------:R-:W1:Y:S01]  /*01f0*/  LDC.64 R4, c[0x0][0x210] ;  /* 0x00008400ff047b82 */ /* 0x000e620000000a00 */
[----:B------:R-:W-:Y:S01]  /*0200*/  IMAD.IADD R2, R3, 0x1, -R2 ;  /* 0x0000000103027824 */ /* 0x000fe200078e0a02 */
[----:B------:R-:W-:Y:S01]  /*0210*/  SHF.R.U32.HI R13, RZ, 0x1f, R0 ;  /* 0x0000001fff0d7819 */ /* 0x000fe20000011600 */
[----:B------:R-:W-:Y:S02]  /*0220*/  IMAD R6, R6, -0x1e, R7 ;  /* 0xffffffe206067824 */ /* 0x000fe400078e0207 */
[----:B------:R-:W-:Y:S01]  /*0230*/  IMAD R11, R11, 0x3a240, R2 ;  /* 0x0003a2400b0b7824 */ /* 0x000fe200078e0202 */
[----:B------:R-:W-:-:S03]  /*0240*/  LEA.HI R13, R0, R13, RZ, 0x1c ;  /* 0x0000000d000d7211 */ /* 0x000fc600078fe0ff */
[----:B------:R-:W-:Y:S02]  /*0250*/  IMAD R6, R6, 0x80, R11 ;  /* 0x0000008006067824 */ /* 0x000fe400078e020b */
[----:B------:R-:W-:Y:S02]  /*0260*/  IMAD R7, R13, -0x1e, R9 ;  /* 0xffffffe20d077824 */ /* 0x000fe400078e0209 */
[----:B------:R-:W-:Y:S02]  /*0270*/  IMAD.MOV.U32 R9, RZ, RZ, RZ ;  /* 0x000000ffff097224 */ /* 0x000fe400078e00ff */
[----:B------:R-:W-:-:S04]  /*0280*/  IMAD R7, R7, 0x1e80, R6 ;  /* 0x00001e8007077824 */ /* 0x000fc800078e0206 */
[C---:B------:R-:W-:Y:S02]  /*0290*/  VIADD R15, R7.reuse, 0x40 ;  /* 0x00000040070f7836 */ /* 0x040fe40000000000 */
[C---:B------:R-:W-:Y:S02]  /*02a0*/  VIADD R17, R7.reuse, 0x80 ;  /* 0x0000008007117836 */ /* 0x040fe40000000000 */
[----:B-1----:R-:W-:-:S04]  /*02b0*/  IMAD.WIDE R12, R7, 0x4, R4 ;  /* 0x00000004070c7825 */ /* 0x002fc800078e0204 */
[--C-:B------:R-:W-:Y:S01]  /*02c0*/  IMAD.WIDE R14, R15, 0x4, R4.reuse ;  /* 0x000000040f0e7825 */ /* 0x100fe200078e0204 */
[----:B------:R1:W2:Y:S04]  /*02d0*/  @!P0 LDG.E.64 R20, desc[UR4][R12.64] ;  /* 0x000000040c148981 */ /* 0x0002a8000c1e1b00 */
[----:B------:R-:W2:Y:S01]  /*02e0*/  @!P0 LDG.E.64 R8, desc[UR4][R14.64] ;  /* 0x000000040e088981 */ /* 0x000ea2000c1e1b00 */
[----:B------:R-:W-:-:S05]  /*02f0*/  IMAD.WIDE R16, R17, 0x4, R4 ;  /* 0x0000000411107825 */ /* 0x000fca00078e0204 */
[----:B------:R-:W3:Y:S01]  /*0300*/  @!P0 LDG.E.64 R22, desc[UR4][R16.64] ;  /* 0x0000000410168981 */ /* 0x000ee2000c1e1b00 */
[----:B------:R-:W-:Y:S01]  /*0310*/  VIADD R19, R7, 0xf40 ;  /* 0x00000f4007137836 */ /* 0x000fe20000000000 */
[----:B------:R-:W-:-:S03]  /*0320*/  CS2R R10, SRZ ;  /* 0x00000000000a7805 */ /* 0x000fc6000001ff00 */
[----:B------:R-:W-:-:S05]  /*0330*/  IMAD.WIDE R18, R19, 0x4, R4 ;  /* 0x0000000413127825 */ /* 0x000fca00078e0204 */
[----:B------:R-:W4:Y:S01]  /*0340*/  @!P0 LDG.E.64 R10, desc[UR4][R18.64] ;  /* 0x00000004120a8981 */ /* 0x000f22000c1e1b00 */
[----:B-1----:R-:W-:-:S04]  /*0350*/  VIADD R13, R7, 0xf80 ;  /* 0x00000f80070d7836 */ /* 0x002fc80000000000 */
[----:B------:R-:W-:Y:S01]  /*0360*/  IMAD.WIDE R12, R13, 0x4, R4 ;  /* 0x000000040d0c7825 */ /* 0x000fe200078e0204 */
[C---:B--2---:R-:W-:Y:S02]  /*0370*/  FSETP.GT.AND P6, PT, R8.reuse, R20, PT ;  /* 0x000000140800720b */ /* 0x044fe40003fc4000 */
[C---:B------:R-:W-:Y:S02]  /*0380*/  FSETP.GT.AND P1, PT, R9.reuse, R21, PT ;  /* 0x000000150900720b */ /* 0x040fe40003f24000 */
[----:B------:R-:W-:Y:S02]  /*0390*/  FSETP.NAN.AND P3, PT, R8, R8, PT ;  /* 0x000000080800720b */ /* 0x000fe40003f68000 */
[----:B---3--:R-:W-:Y:S02]  /*03a0*/  FSETP.NAN.AND P2, PT, R22, R22, PT ;  /* 0x000000161600720b */ /* 0x008fe40003f48000 */
[----:B------:R-:W-:-:S05]  /*03b0*/  FSETP.NAN.AND P4, PT, R9, R9, PT ;  /* 0x000000090900720b */ /* 0x000fca0003f88000 */
[----:B------:R-:W-:Y:S02]  /*03c0*/  @!P6 SEL R8, R8, R20, P3 ;  /* 0x000000140808e207 */ /* 0x000fe40001800000 */
[----:B------:R-:W-:Y:S02]  /*03d0*/  FSETP.NAN.AND P3, PT, R23, R23, PT ;  /* 0x000000171700720b */ /* 0x000fe40003f68000 */
[----:B------:R-:W-:Y:S02]  /*03e0*/  @!P1 SEL R9, R9, R21, P4 ;  /* 0x0000001509099207 */ /* 0x000fe40002000000 */
[----:B------:R-:W-:Y:S02]  /*03f0*/  FSETP.GEU.AND P5, PT, R8, R22, PT ;  /* 0x000000160800720b */ /* 0x000fe40003fae000 */
[----:B------:R-:W-:Y:S02]  /*0400*/  FSETP.GEU.AND P4, PT, R9, R23, PT ;  /* 0x000000170900720b */ /* 0x000fe40003f8e000 */
[----:B------:R-:W-:-:S02]  /*0410*/  @!P2 SEL R22, R22, R8, !P5 ;  /* 0x000000081616a207 */ /* 0x000fc40006800000 */
[----:B----4-:R-:W-:Y:S02]  /*0420*/  FSETP.NAN.AND P2, PT, R11, R11, PT ;  /* 0x0000000b0b00720b */ /* 0x010fe40003f48000 */
[----:B------:R-:W-:Y:S02]  /*0430*/  P2R R6, PR, RZ, 0x20 ;  /* 0x00000020ff067803 */ /* 0x000fe40000000000 */
[----:B------:R-:W-:Y:S02]  /*0440*/  @!P3 SEL R23, R23, R9, !P4 ;  /* 0x000000091717b207 */ /* 0x000fe40006000000 */
[----:B------:R-:W-:Y:S02]  /*0450*/  CS2R R8, SRZ ;  /* 0x0000000000087805 */ /* 0x000fe4000001ff00 */
[----:B------:R-:W-:Y:S02]  /*0460*/  SEL R0, RZ, 0x1, !P1 ;  /* 0x00000001ff007807 */ /* 0x000fe40004800000 */
[----:B------:R-:W-:-:S02]  /*0470*/  FSETP.GEU.AND P5, PT, R23, R11, PT ;  /* 0x0000000b1700720b */ /* 0x000fc40003fae000 */
[-C--:B------:R-:W-:Y:S01]  /*0480*/  FSETP.GEU.AND P3, PT, R22, R10.reuse, PT ;  /* 0x0000000a1600720b */ /* 0x080fe20003f6e000 */
[----:B------:R-:W2:Y:S01]  /*0490*/  @!P0 LDG.E.64 R8, desc[UR4][R12.64] ;  /* 0x000000040c088981 */ /* 0x000ea2000c1e1b00 */
[----:B------:R-:W-:Y:S02]  /*04a0*/  P2R R15, PR, RZ, 0x20 ;  /* 0x00000020ff0f7803 */ /* 0x000fe40000000000 */
[----:B------:R-:W-:Y:S02]  /*04b0*/  @!P2 SEL R11, R11, R23, !P5 ;  /* 0x000000170b0ba207 */ /* 0x000fe40006800000 */
[----:B------:R-:W-:Y:S02]  /*04c0*/  FSETP.NAN.AND P2, PT, R10, R10, PT ;  /* 0x0000000a0a00720b */ /* 0x000fe40003f48000 */
[----:B------:R-:W-:-:S11]  /*04d0*/  P2R R2, PR, RZ, 0x8 ;  /* 0x00000008ff027803 */ /* 0x000fd60000000000 */
[----:B------:R-:W-:Y:S02]  /*04e0*/  @!P2 SEL R10, R10, R22, !P3 ;  /* 0x000000160a0aa207 */ /* 0x000fe40005800000 */
[-C--:B--2---:R-:W-:Y:S02]  /*04f0*/  FSETP.NAN.AND P1, PT, R8, R8.reuse, PT ;  /* 0x000000080800720b */ /* 0x084fe40003f28000 */
[----:B------:R-:W-:-:S04]  /*0500*/  FSETP.GEU.AND P3, PT, R10, R8, PT ;  /* 0x000000080a00720b */ /* 0x000fc80003f6e000 */
[----:B------:R-:W-:-:S07]  /*0510*/  P2R R14, PR, RZ, 0x8 ;  /* 0x00000008ff0e7803 */ /* 0x000fce0000000000 */
[----:B------:R-:W-:Y:S02]  /*0520*/  @!P1 SEL R8, R8, R10, !P3 ;  /* 0x0000000a08089207 */ /* 0x000fe40005800000 */
[-C--:B------:R-:W-:Y:S02]  /*0530*/  FSETP.NAN.AND P1, PT, R9, R9.reuse, PT ;  /* 0x000000090900720b */ /* 0x080fe40003f28000 */
[----:B------:R-:W-:Y:S02]  /*0540*/  ISETP.NE.AND P3, PT, R2, RZ, PT ;  /* 0x000000ff0200720c */ /* 0x000fe40003f65270 */
[----:B------:R-:W-:Y:S02]  /*0550*/  FSETP.GEU.AND P5, PT, R11, R9, PT ;  /* 0x000000090b00720b */ /* 0x000fe40003fae000 */
[----:B------:R-:W-:Y:S02]  /*0560*/  P2R R16, PR, RZ, 0x8 ;  /* 0x00000008ff107803 */ /* 0x000fe40000000000 */
[----:B------:R-:W-:Y:S01]  /*0570*/  ISETP.NE.AND P3, PT, R15, RZ, PT ;  /* 0x000000ff0f00720c */ /* 0x000fe20003f65270 */
[----:B------:R-:W-:-:S04]  /*0580*/  VIADD R15, R7, 0xfc0 ;  /* 0x00000fc0070f7836 */ /* 0x000fc80000000000 */
[----:B------:R-:W-:Y:S02]  /*0590*/  @!P1 SEL R9, R9, R11, !P5 ;  /* 0x0000000b09099207 */ /* 0x000fe40006800000 */
[----:B------:R-:W-:Y:S01]  /*05a0*/  CS2R R10, SRZ ;  /* 0x00000000000a7805 */ /* 0x000fe2000001ff00 */
[----:B------:R-:W-:-:S05]  /*05b0*/  IMAD.WIDE R12, R15, 0x4, R4 ;  /* 0x000000040f0c7825 */ /* 0x000fca00078e0204 */
[----:B------:R1:W2:Y:S01]  /*05c0*/  @!P0 LDG.E.64 R10, desc[UR4][R12.64] ;  /* 0x000000040c0a8981 */ /* 0x0002a2000c1e1b00 */
[----:B------:R-:W-:Y:S01]  /*05d0*/  P2R R17, PR, RZ, 0x20 ;  /* 0x00000020ff117803 */ /* 0x000fe20000000000 */
[----:B------:R-:W-:-:S04]  /*05e0*/  VIADD R15, R7, 0x1e80 ;  /* 0x00001e80070f7836 */ /* 0x000fc80000000000 */
[----:B-1----:R-:W-:Y:S01]  /*05f0*/  IMAD.WIDE R12, R15, 0x4, R4 ;  /* 0x000000040f0c7825 */ /* 0x002fe200078e0204 */
[-C--:B--2---:R-:W-:Y:S02]  /*0600*/  FSETP.NAN.AND P1, PT, R11, R11.reuse, PT ;  /* 0x0000000b0b00720b */ /* 0x084fe40003f28000 */
[----:B------:R-:W-:Y:S02]  /*0610*/  FSETP.NAN.AND P5, PT, R10, R10, PT ;  /* 0x0000000a0a00720b */ /* 0x000fe40003fa8000 */
[----:B------:R-:W-:-:S09]  /*0620*/  FSETP.GEU.AND P2, PT, R9, R11, PT ;  /* 0x0000000b0900720b */ /* 0x000fd20003f4e000 */
[----:B------:R-:W-:Y:S02]  /*0630*/  @!P1 SEL R11, R11, R9, !P2 ;  /* 0x000000090b0b9207 */ /* 0x000fe40005000000 */
[----:B------:R-:W-:-:S04]  /*0640*/  FSETP.GEU.AND P1, PT, R8, R10, PT ;  /* 0x0000000a0800720b */ /* 0x000fc80003f2e000 */
[----:B------:R-:W-:Y:S02]  /*0650*/  @!P5 SEL R10, R10, R8, !P1 ;  /* 0x000000080a0ad207 */ /* 0x000fe40004800000 */
[----:B------:R-:W-:-:S06]  /*0660*/  CS2R R8, SRZ ;  /* 0x0000000000087805 */ /* 0x000fcc000001ff00 */
[----:B------:R1:W2:Y:S01]  /*0670*/  @!P0 LDG.E.64 R8, desc[UR4][R12.64] ;  /* 0x000000040c088981 */ /* 0x0002a2000c1e1b00 */
[----:B------:R-:W-:Y:S02]  /*0680*/  SEL R2, RZ, 0x1, !P6 ;  /* 0x00000001ff027807 */ /* 0x000fe40007000000 */
[----:B------:R-:W-:Y:S01]  /*0690*/  SEL R0, R0, 0x2, P4 ;  /* 0x0000000200007807 */ /* 0x000fe20002000000 */
[----:B-1----:R-:W-:-:S04]  /*06a0*/  VIADD R13, R7, 0x1ec0 ;  /* 0x00001ec0070d7836 */ /* 0x002fc80000000000 */
[----:B------:R-:W-:-:S04]  /*06b0*/  IMAD.WIDE R12, R13, 0x4, R4 ;  /* 0x000000040d0c7825 */ /* 0x000fc800078e0204 */
[----:B------:R-:W-:Y:S01]  /*06c0*/  VIADD R7, R7, 0x1f00 ;  /* 0x00001f0007077836 */ /* 0x000fe20000000000 */
[-C--:B--2---:R-:W-:Y:S02]  /*06d0*/  FSETP.NAN.AND P5, PT, R8, R8.reuse, PT ;  /* 0x000000080800720b */ /* 0x084fe40003fa8000 */
[----:B------:R-:W-:Y:S02]  /*06e0*/  FSETP.GEU.AND P6, PT, R10, R8, PT ;  /* 0x000000080a00720b */ /* 0x000fe40003fce000 */
[----:B------:R-:W-:-:S09]  /*06f0*/  FSETP.NAN.AND P4, PT, R9, R9, PT ;  /* 0x000000090900720b */ /* 0x000fd20003f88000 */
[----:B------:R-:W-:Y:S02]  /*0700*/  @!P5 SEL R8, R8, R10, !P6 ;  /* 0x0000000a0808d207 */ /* 0x000fe40007000000 */
[----:B------:R-:W-:-:S04]  /*0710*/  ISETP.NE.AND P5, PT, R6, RZ, PT ;  /* 0x000000ff0600720c */ /* 0x000fc80003fa5270 */
[----:B------:R-:W-:Y:S02]  /*0720*/  SEL R2, R2, 0x2, P5 ;  /* 0x0000000202027807 */ /* 0x000fe40002800000 */
[----:B------:R-:W-:-:S04]  /*0730*/  FSETP.GEU.AND P5, PT, R11, R9, PT ;  /* 0x000000090b00720b */ /* 0x000fc80003fae000 */
[----:B------:R-:W-:Y:S02]  /*0740*/  @!P4 SEL R9, R9, R11, !P5 ;  /* 0x0000000b0909c207 */ /* 0x000fe40006800000 */
[----:B------:R-:W-:-:S06]  /*0750*/  CS2R R10, SRZ ;  /* 0x00000000000a7805 */ /* 0x000fcc000001ff00 */
[----:B------:R1:W2:Y:S01]  /*0760*/  @!P0 LDG.E.64 R10, desc[UR4][R12.64] ;  /* 0x000000040c0a8981 */ /* 0x0002a2000c1e1b00 */
[----:B------:R-:W-:Y:S01]  /*0770*/  IMAD.WIDE R6, R7, 0x4, R4 ;  /* 0x0000000407067825 */ /* 0x000fe200078e0204 */
[----:B------:R-:W-:-:S06]  /*0780*/  CS2R R4, SRZ ;  /* 0x0000000000047805 */ /* 0x000fcc000001ff00 */
[----:B------:R3:W4:Y:S01]  /*0790*/  @!P0 LDG.E.64 R4, desc[UR4][R6.64] ;  /* 0x0000000406048981 */ /* 0x000722000c1e1b00 */
[----:B------:R-:W-:Y:S01]  /*07a0*/  SEL R0, R0, 0x3, P3 ;  /* 0x0000000300007807 */ /* 0x000fe20001800000 */
[----:B-1----:R-:W3:Y:S01]  /*07b0*/  LDC.64 R12, c[0x0][0x218] ;  /* 0x00008600ff0c7b82 */ /* 0x002ee20000000a00 */
[----:B------:R-:W-:-:S04]  /*07c0*/  ISETP.NE.AND P3, PT, R16, RZ, PT ;  /* 0x000000ff1000720c */ /* 0x000fc80003f65270 */
[----:B------:R-:W-:Y:S02]  /*07d0*/  SEL R2, R2, 0x3, P3 ;  /* 0x0000000302027807 */ /* 0x000fe40001800000 */
[----:B------:R-:W-:Y:S02]  /*07e0*/  ISETP.NE.AND P3, PT, R14, RZ, PT ;  /* 0x000000ff0e00720c */ /* 0x000fe40003f65270 */
[----:B------:R-:W-:Y:S02]  /*07f0*/  ISETP.NE.AND P4, PT, R17, RZ, PT ;  /* 0x000000ff1100720c */ /* 0x000fe40003f85270 */
[----:B------:R-:W-:Y:S02]  /*0800*/  SEL R2, R2, 0x4, P3 ;  /* 0x0000000402027807 */ /* 0x000fe40001800000 */
[----:B------:R-:W-:Y:S02]  /*0810*/  SEL R0, R0, 0x4, P4 ;  /* 0x0000000400007807 */ /* 0x000fe40002000000 */
[----:B------:R-:W-:-:S02]  /*0820*/  SEL R2, R2, 0x5, P1 ;  /* 0x0000000502027807 */ /* 0x000fc40000800000 */
[----:B------:R-:W-:Y:S02]  /*0830*/  SEL R0, R0, 0x5, P2 ;  /* 0x0000000500007807 */ /* 0x000fe40001000000 */
[----:B------:R-:W-:Y:S02]  /*0840*/  SEL R2, R2, 0x6, P6 ;  /* 0x0000000602027807 */ /* 0x000fe40003000000 */
[----:B------:R-:W-:Y:S01]  /*0850*/  SEL R0, R0, 0x6, P5 ;  /* 0x0000000600007807 */ /* 0x000fe20002800000 */
[----:B---3--:R-:W-:Y:S01]  /*0860*/  IMAD.WIDE R6, R3, 0x4, R12 ;  /* 0x0000000403067825 */ /* 0x008fe200078e020c */
[-C--:B--2---:R-:W-:Y:S02]  /*0870*/  FSETP.NAN.AND P3, PT, R10, R10.reuse, PT ;  /* 0x0000000a0a00720b */ /* 0x084fe40003f68000 */
[----:B------:R-:W-:Y:S02]  /*0880*/  FSETP.NAN.AND P4, PT, R11, R11, PT ;  /* 0x0000000b0b00720b */ /* 0x000fe40003f88000 */
[----:B------:R-:W-:-:S02]  /*0890*/  FSETP.GEU.AND P1, PT, R8, R10, PT ;  /* 0x0000000a0800720b */ /* 0x000fc40003f2e000 */
[----:B----4-:R-:W-:Y:S02]  /*08a0*/  FSETP.NAN.AND P2, PT, R4, R4, PT ;  /* 0x000000040400720b */ /* 0x010fe40003f48000 */
[----:B------:R-:W-:-:S05]  /*08b0*/  FSETP.NAN.AND P6, PT, R5, R5, PT ;  /* 0x000000050500720b */ /* 0x000fca0003fc8000 */
[----:B------:R-:W-:Y:S02]  /*08c0*/  @!P3 SEL R10, R10, R8, !P1 ;  /* 0x000000080a0ab207 */ /* 0x000fe40004800000 */
[----:B------:R-:W-:-:S04]  /*08d0*/  FSETP.GEU.AND P3, PT, R9, R11, PT ;  /* 0x0000000b0900720b */ /* 0x000fc80003f6e000 */
[----:B------:R-:W-:Y:S02]  /*08e0*/  @!P4 SEL R11, R11, R9, !P3 ;  /* 0x000000090b0bc207 */ /* 0x000fe40005800000 */
[----:B------:R-:W-:Y:S02]  /*08f0*/  FSETP.GEU.AND P5, PT, R10, R4, PT ;  /* 0x000000040a00720b */ /* 0x000fe40003fae000 */
[----:B------:R-:W-:Y:S02]  /*0900*/  SEL R2, R2, 0x7, P1 ;  /* 0x0000000702027807 */ /* 0x000fe40000800000 */
[----:B------:R-:W-:Y:S02]  /*0910*/  FSETP.GEU.AND P4, PT, R11, R5, PT ;  /* 0x000000050b00720b */ /* 0x000fe40003f8e000 */
[----:B------:R-:W-:Y:S02]  /*0920*/  SEL R0, R0, 0x7, P3 ;  /* 0x0000000700007807 */ /* 0x000fe40001800000 */
[----:B------:R-:W-:-:S02]  /*0930*/  SEL R8, R2, 0x8, P5 ;  /* 0x0000000802087807 */ /* 0x000fc40002800000 */
[----:B------:R-:W-:Y:S02]  /*0940*/  @!P2 SEL R4, R4, R10, !P5 ;  /* 0x0000000a0404a207 */ /* 0x000fe40006800000 */
[----:B------:R-:W-:Y:S02]  /*0950*/  @!P6 SEL R5, R5, R11, !P4 ;  /* 0x0000000b0505e207 */ /* 0x000fe40006000000 */
[----:B------:R-:W-:Y:S02]  /*0960*/  IADD3 R2, P1, R3, UR6, RZ ;  /* 0x0000000603027c10 */ /* 0x000fe4000ff3e0ff */
[----:B------:R-:W-:Y:S02]  /*0970*/  SEL R9, R0, 0x8, P4 ;  /* 0x0000000800097807 */ /* 0x000fe40002000000 */
[----:B------:R-:W-:Y:S01]  /*0980*/  LOP3.LUT R0, R8, 0xff, RZ, 0xc0, !PT ;  /* 0x000000ff08007812 */ /* 0x000fe200078ec0ff */
[----:B------:R1:W-:Y:S01]  /*0990*/  @!P0 STG.E.64 desc[UR4][R6.64], R4 ;  /* 0x0000000406008986 */ /* 0x0003e2000c101b04 */
[----:B------:R-:W-:-:S03]  /*09a0*/  LEA.HI.X.SX32 R3, R3, UR7, 0x1, P1 ;  /* 0x0000000703037c11 */ /* 0x000fc600088f0eff */
[----:B------:R-:W-:Y:S01]  /*09b0*/  IMAD R9, R9, 0x100, R0 ;  /* 0x0000010009097824 */ /* 0x000fe200078e0200 */
[----:B------:R-:W-:Y:S06]  /*09c0*/  @P0 EXIT ;  /* 0x000000000000094d */ /* 0x000fec0003800000 */
[----:B------:R-:W-:Y:S01]  /*09d0*/  STG.E.U16 desc[UR4][R2.64], R9 ;  /* 0x0000000902007986 */ /* 0x000fe2000c101504 */
[----:B------:R-:W-:Y:S05]  /*09e0*/  EXIT ;  /* 0x000000000000794d */ /* 0x000fea0003800000 */
.L_x_0:
[----:B------:R-:W-:-:S00]  /*09f0*/  BRA `(.L_x_0) ;  /* 0xfffffffc00fc7947 */ /* 0x000fc0000383ffff */
[----:B------:R-:W-:-:S00]  /*0a00*/  NOP ;  /* 0x0000000000007918 */ /* 0x000fc00000000000 */
[----:B------:R-:W-:-:S00]  /*0a10*/  NOP ;  /* 0x0000000000007918 */ /* 0x000fc00000000000 */
[----:B------:R-:W-:-:S00]  /*0a20*/  NOP ;  /* 0x0000000000007918 */ /* 0x000fc00000000000 */
[----:B------:R-:W-:-:S00]  /*0a30*/  NOP ;  /* 0x0000000000007918 */ /* 0x000fc00000000000 */
[----:B------:R-:W-:-:S00]  /*0a40*/  NOP ;  /* 0x0000000000007918 */ /* 0x000fc00000000000 */
[----:B------:R-:W-:-:S00]  /*0a50*/  NOP ;  /* 0x0000000000007918 */ /* 0x000fc00000000000 */
[----:B------:R-:W-:-:S00]  /*0a60*/  NOP ;  /* 0x0000000000007918 */ /* 0x000fc00000000000 */
[----:B------:R-:W-:-:S00]  /*0a70*/  NOP ;  /* 0x0000000000007918 */ /* 0x000fc00000000000 */
.L_x_1:


//--------------------- .nv.constant0.triton_poi_fused_max_pool2d_with_indices_5 --------------------------
	.section	.nv.constant0.triton_poi_fused_max_pool2d_with_indices_5,"a",@progbits
	.sectionflags	@""
	.align	4
.nv.constant0.triton_poi_fused_max_pool2d_with_indices_5:
	.zero		556
